//
// Generated by NVIDIA NVVM Compiler
//
// Compiler Build ID: CL-36424714
// Cuda compilation tools, release 13.0, V13.0.88
// Based on NVVM 20.0.0
//

.version 9.0
.target sm_100
.address_size 64

	// .globl	_Z1kPf
.const .align 4 .b8 vector[4096];

.visible .entry _Z1kPf(
	.param .u64 .ptr .align 1 _Z1kPf_param_0
)
{
	.reg .pred 	%p<3>;
	.reg .b32 	%r<5>;
	.reg .b32 	%f<2>;
	.reg .b64 	%rd<13>;

	ld.param.u64 	%rd4, [_Z1kPf_param_0];
	mov.u32 	%r2, %tid.x;
	mov.u32 	%r3, %ntid.x;
	mov.u32 	%r4, %ctaid.x;
	mad.lo.s32 	%r1, %r3, %r4, %r2;
	setp.gt.u32 	%p1, %r1, 1023;
	@%p1 bra 	$L__BB0_3;
	mov.u64 	%rd6, vector;
	mul.wide.u32 	%rd7, %r1, 4;
	add.s64 	%rd8, %rd6, %rd7;
	ld.const.f32 	%f1, [%rd8];
	cvta.to.global.u64 	%rd9, %rd4;
	add.s64 	%rd10, %rd7, %rd9;
	add.s64 	%rd1, %rd10, 65536;
	mov.b64 	%rd12, 0;
$L__BB0_2:
	add.s64 	%rd11, %rd1, %rd12;
	st.global.f32 	[%rd11+-65536], %f1;
	st.global.f32 	[%rd11+-61440], %f1;
	st.global.f32 	[%rd11+-57344], %f1;
	st.global.f32 	[%rd11+-53248], %f1;
	st.global.f32 	[%rd11+-49152], %f1;
	st.global.f32 	[%rd11+-45056], %f1;
	st.global.f32 	[%rd11+-40960], %f1;
	st.global.f32 	[%rd11+-36864], %f1;
	st.global.f32 	[%rd11+-32768], %f1;
	st.global.f32 	[%rd11+-28672], %f1;
	st.global.f32 	[%rd11+-24576], %f1;
	st.global.f32 	[%rd11+-20480], %f1;
	st.global.f32 	[%rd11+-16384], %f1;
	st.global.f32 	[%rd11+-12288], %f1;
	st.global.f32 	[%rd11+-8192], %f1;
	st.global.f32 	[%rd11+-4096], %f1;
	st.global.f32 	[%rd11], %f1;
	st.global.f32 	[%rd11+4096], %f1;
	st.global.f32 	[%rd11+8192], %f1;
	st.global.f32 	[%rd11+12288], %f1;
	st.global.f32 	[%rd11+16384], %f1;
	st.global.f32 	[%rd11+20480], %f1;
	st.global.f32 	[%rd11+24576], %f1;
	st.global.f32 	[%rd11+28672], %f1;
	st.global.f32 	[%rd11+32768], %f1;
	st.global.f32 	[%rd11+36864], %f1;
	st.global.f32 	[%rd11+40960], %f1;
	st.global.f32 	[%rd11+45056], %f1;
	st.global.f32 	[%rd11+49152], %f1;
	st.global.f32 	[%rd11+53248], %f1;
	st.global.f32 	[%rd11+57344], %f1;
	st.global.f32 	[%rd11+61440], %f1;
	add.s64 	%rd12, %rd12, 131072;
	setp.ne.s64 	%p2, %rd12, 33554432;
	@%p2 bra 	$L__BB0_2;
$L__BB0_3:
	ret;

}


// ===== COMPILED SASS (sm_100) =====

	.target	sm_100

	.elftype	@"ET_EXEC"


//--------------------- .note.nv.tkinfo           --------------------------
	.section	.note.nv.tkinfo,"",@"SHT_NOTE"
	.sectionflags	@"SHF_NOTE_NV_TKINFO"
	.tkinfo
        /*0018*/ 	.word	0x00000002
        /*0030*/ 	.string	""
        /*0030*/ 	.string	"ptxas"
        /*0030*/ 	.string	"Cuda compilation tools, release 13.0, V13.0.88"
        /*0030*/ 	.string	"Build cuda_13.0.r13.0/compiler.36424714_0"
        /*0030*/ 	.string	"-arch sm_100 -m 64 "



//--------------------- .note.nv.cuinfo           --------------------------
	.section	.note.nv.cuinfo,"",@"SHT_NOTE"
	.sectionflags	@"SHF_NOTE_NV_CUINFO"
        /*0018*/ 	.short	0x0002
        /*001a*/ 	.short	0x0064
        /*001c*/ 	.short	0x0082
	.zero		2


//--------------------- .nv.info                  --------------------------
	.section	.nv.info,"",@"SHT_CUDA_INFO"
	.align	4


	//----- nvinfo : EIATTR_REGCOUNT
	.align		4
        /*0000*/ 	.byte	0x04, 0x2f
        /*0002*/ 	.short	(.L_2 - .L_1)
	.align		4
.L_1:
        /*0004*/ 	.word	index@(_Z1kPf)
        /*0008*/ 	.word	0x00000008


	//----- nvinfo : EIATTR_FRAME_SIZE
	.align		4
.L_2:
        /*000c*/ 	.byte	0x04, 0x11
        /*000e*/ 	.short	(.L_4 - .L_3)
	.align		4
.L_3:
        /*0010*/ 	.word	index@(_Z1kPf)
        /*0014*/ 	.word	0x00000000


	//----- nvinfo : EIATTR_MIN_STACK_SIZE
	.align		4
.L_4:
        /*0018*/ 	.byte	0x04, 0x12
        /*001a*/ 	.short	(.L_6 - .L_5)
	.align		4
.L_5:
        /*001c*/ 	.word	index@(_Z1kPf)
        /*0020*/ 	.word	0x00000000
.L_6:


//--------------------- .nv.compat                --------------------------
	.section	.nv.compat,"",@"SHT_CUDA_COMPAT_INFO"
	.align	4
        /*0000*/ 	.byte	0x02, 0x09, 0x00, 0x00, 0x02, 0x02, 0x01, 0x00, 0x02, 0x05, 0x05, 0x00, 0x03, 0x07, 0x01, 0x01
        /*0010*/ 	.byte	0x02, 0x03, 0x00, 0x00, 0x02, 0x06, 0x01, 0x00, 0x04, 0x0b, 0x08, 0x00, 0x09, 0x00, 0x00, 0x00
        /*0020*/ 	.byte	0x00, 0x00, 0x00, 0x00


//--------------------- .nv.info._Z1kPf           --------------------------
	.section	.nv.info._Z1kPf,"",@"SHT_CUDA_INFO"
	.sectionflags	@""
	.align	4


	//----- nvinfo : EIATTR_CUDA_API_VERSION
	.align		4
        /*0000*/ 	.byte	0x04, 0x37
        /*0002*/ 	.short	(.L_8 - .L_7)
.L_7:
        /*0004*/ 	.word	0x00000082


	//----- nvinfo : EIATTR_KPARAM_INFO
	.align		4
.L_8:
        /*0008*/ 	.byte	0x04, 0x17
        /*000a*/ 	.short	(.L_10 - .L_9)
.L_9:
        /*000c*/ 	.word	0x00000000
        /*0010*/ 	.short	0x0000
        /*0012*/ 	.short	0x0000
        /*0014*/ 	.byte	0x00, 0xf5, 0x21, 0x00


	//----- nvinfo : EIATTR_SPARSE_MMA_MASK
	.align		4
.L_10:
        /*0018*/ 	.byte	0x03, 0x50
        /*001a*/ 	.short	0x0000


	//----- nvinfo : EIATTR_MAXREG_COUNT
	.align		4
        /*001c*/ 	.byte	0x03, 0x1b
        /*001e*/ 	.short	0x00ff


	//----- nvinfo : EIATTR_MERCURY_ISA_VERSION
	.align		4
        /*0020*/ 	.byte	0x03, 0x5f
        /*0022*/ 	.short	0x0101


	//----- nvinfo : EIATTR_VRC_CTA_INIT_COUNT
	.align		4
        /*0024*/ 	.byte	0x02, 0x4a
	.zero		1
	.zero		1


	//----- nvinfo : EIATTR_EXIT_INSTR_OFFSETS
	.align		4
        /*0028*/ 	.byte	0x04, 0x1c
        /*002a*/ 	.short	(.L_12 - .L_11)


	//   ....[0]....
.L_11:
        /*002c*/ 	.word	0x00000060


	//   ....[1]....
        /*0030*/ 	.word	0x00000970


	//----- nvinfo : EIATTR_CBANK_PARAM_SIZE
	.align		4
.L_12:
        /*0034*/ 	.byte	0x03, 0x19
        /*0036*/ 	.short	0x0008


	//----- nvinfo : EIATTR_PARAM_CBANK
	.align		4
        /*0038*/ 	.byte	0x04, 0x0a
        /*003a*/ 	.short	(.L_14 - .L_13)
	.align		4
.L_13:
        /*003c*/ 	.word	index@(.nv.constant0._Z1kPf)
        /*0040*/ 	.short	0x0380
        /*0042*/ 	.short	0x0008


	//----- nvinfo : EIATTR_SW_WAR
	.align		4
.L_14:
        /*0044*/ 	.byte	0x04, 0x36
        /*0046*/ 	.short	(.L_16 - .L_15)
.L_15:
        /*0048*/ 	.word	0x00000008
.L_16:


//--------------------- .nv.callgraph             --------------------------
	.section	.nv.callgraph,"",@"SHT_CUDA_CALLGRAPH"
	.align	4
	.sectionentsize	8
	.align		4
        /*0000*/ 	.word	0x00000000
	.align		4
        /*0004*/ 	.word	0xffffffff
	.align		4
        /*0008*/ 	.word	0x00000000
	.align		4
        /*000c*/ 	.word	0xfffffffe
	.align		4
        /*0010*/ 	.word	0x00000000
	.align		4
        /*0014*/ 	.word	0xfffffffd
	.align		4
        /*0018*/ 	.word	0x00000000
	.align		4
        /*001c*/ 	.word	0xfffffffc


//--------------------- .nv.constant3             --------------------------
	.section	.nv.constant3,"a",@progbits
	.align	4
.nv.constant3:
	.type		vector,@object
	.size		vector,(.L_0 - vector)
vector:
	.zero		4096
.L_0:


//--------------------- .text._Z1kPf              --------------------------
	.section	.text._Z1kPf,"ax",@progbits
	.align	128
        .global         _Z1kPf
        .type           _Z1kPf,@function
        .size           _Z1kPf,(.L_x_2 - _Z1kPf)
        .other          _Z1kPf,@"STO_CUDA_ENTRY STV_DEFAULT"
_Z1kPf:
.text._Z1kPf:
[----:B------:R-:W-:Y:S01]  /*0000*/  LDC R1, c[0x0][0x37c] ;  /* 0x0000df00ff017b82 */ /* 0x000fe20000000800 */
[----:B------:R-:W0:Y:S01]  /*0010*/  S2R R2, SR_TID.X ;  /* 0x0000000000027919 */ /* 0x000e220000002100 */
[----:B------:R-:W0:Y:S01]  /*0020*/  LDCU UR4, c[0x0][0x360] ;  /* 0x00006c00ff0477ac */ /* 0x000e220008000800 */
[----:B------:R-:W0:Y:S02]  /*0030*/  S2R R3, SR_CTAID.X ;  /* 0x0000000000037919 */ /* 0x000e240000002500 */
[----:B0-----:R-:W-:-:S05]  /*0040*/  IMAD R2, R3, UR4, R2 ;  /* 0x0000000403027c24 */ /* 0x001fca000f8e0202 */
[----:B------:R-:W-:-:S13]  /*0050*/  ISETP.GT.U32.AND P0, PT, R2, 0x3ff, PT ;  /* 0x000003ff0200780c */ /* 0x000fda0003f04070 */
[----:B------:R-:W-:Y:S05]  /*0060*/  @P0 EXIT ;  /* 0x000000000000094d */ /* 0x000fea0003800000 */
[----:B------:R-:W-:Y:S01]  /*0070*/  IMAD.WIDE.U32 R2, R2, 0x4, RZ ;  /* 0x0000000402027825 */ /* 0x000fe200078e00ff */
[----:B------:R-:W0:Y:S03]  /*0080*/  LDCU.64 UR4, c[0x0][0x380] ;  /* 0x00007000ff0477ac */ /* 0x000e260008000a00 */
[----:B------:R-:W-:Y:S01]  /*0090*/  IMAD.MOV.U32 R5, RZ, RZ, R2 ;  /* 0x000000ffff057224 */ /* 0x000fe200078e0002 */
[----:B------:R-:W1:Y:S05]  /*00a0*/  LDCU.64 UR6, c[0x0][0x358] ;  /* 0x00006b00ff0677ac */ /* 0x000e6a0008000a00 */
[----:B------:R-:W2:Y:S01]  /*00b0*/  LDC R5, c[0x3][R5] ;  /* 0x00c0000005057b82 */ /* 0x000ea20000000800 */
[----:B0-----:R-:W-:Y:S01]  /*00c0*/  IADD3 R0, P0, PT, R2, UR4, RZ ;  /* 0x0000000402007c10 */ /* 0x001fe2000ff1e0ff */
[----:B------:R-:W-:-:S03]  /*00d0*/  UMOV UR4, URZ ;  /* 0x000000ff00047c82 */ /* 0x000fc60008000000 */
[----:B------:R-:W-:Y:S01]  /*00e0*/  IADD3.X R4, PT, PT, R3, UR5, RZ, P0, !PT ;  /* 0x0000000503047c10 */ /* 0x000fe200087fe4ff */
[----:B-1----:R-:W-:-:S08]  /*00f0*/  UMOV UR5, URZ ;  /* 0x000000ff00057c82 */ /* 0x002fd00008000000 */
.L_x_0:
[----:B0-----:R-:W-:Y:S01]  /*0100*/  IADD3 R2, P0, PT, R0, UR4, RZ ;  /* 0x0000000400027c10 */ /* 0x001fe2000ff1e0ff */
[----:B------:R-:W-:-:S03]  /*0110*/  UIADD3 UR4, UP1, UPT, UR4, 0x80000, URZ ;  /* 0x0008000004047890 */ /* 0x000fc6000ff3e0ff */
[----:B------:R-:W-:Y:S01]  /*0120*/  IADD3.X R3, PT, PT, R4, UR5, RZ, P0, !PT ;  /* 0x0000000504037c10 */ /* 0x000fe200087fe4ff */
[----:B------:R-:W-:Y:S02]  /*0130*/  UISETP.NE.U32.AND UP0, UPT, UR4, 0x2000000, UPT ;  /* 0x020000000400788c */ /* 0x000fe4000bf05070 */
[----:B------:R-:W-:Y:S02]  /*0140*/  UIADD3.X UR5, UPT, UPT, URZ, UR5, URZ, UP1, !UPT ;  /* 0x00000005ff057290 */ /* 0x000fe40008ffe4ff */
[----:B--2---:R0:W-:Y:S02]  /*0150*/  STG.E desc[UR6][R2.64], R5 ;  /* 0x0000000502007986 */ /* 0x0041e4000c101906 */
[----:B------:R-:W-:Y:S02]  /*0160*/  UISETP.NE.AND.EX UP0, UPT, UR5, URZ, UPT, UP0 ;  /* 0x000000ff0500728c */ /* 0x000fe4000bf05300 */
[----:B------:R0:W-:Y:S04]  /*0170*/  STG.E desc[UR6][R2.64+0x1000], R5 ;  /* 0x0010000502007986 */ /* 0x0001e8000c101906 */
        /* <DEDUP_REMOVED lines=125> */
[----:B------:R0:W-:Y:S01]  /*0950*/  STG.E desc[UR6][R2.64+0x7f000], R5 ;  /* 0x07f0000502007986 */ /* 0x0001e2000c101906 */
[----:B------:R-:W-:Y:S05]  /*0960*/  BRA.U UP0, `(.L_x_0) ;  /* 0xfffffff500e47547 */ /* 0x000fea000b83ffff */
[----:B------:R-:W-:Y:S05]  /*0970*/  EXIT ;  /* 0x000000000000794d */ /* 0x000fea0003800000 */
.L_x_1:
[----:B------:R-:W-:-:S00]  /*0980*/  BRA `(.L_x_1) ;  /* 0xfffffffc00fc7947 */ /* 0x000fc0000383ffff */
[----:B------:R-:W-:-:S00]  /*0990*/  NOP ;  /* 0x0000000000007918 */ /* 0x000fc00000000000 */
        /* <DEDUP_REMOVED lines=14> */
.L_x_2:


//--------------------- .nv.shared.reserved.0     --------------------------
	.section	.nv.shared.reserved.0,"aw",@nobits
	.weak		__nv_reservedSMEM_offset_0_alias
	.size		__nv_reservedSMEM_offset_0_alias, 0, 64
	.other		__nv_reservedSMEM_offset_0_alias,@"STO_CUDA_RESERVED_SHARED STV_DEFAULT"
__nv_reservedSMEM_offset_0_alias:
	.zero		0
	.zero		64


//--------------------- .nv.constant0._Z1kPf      --------------------------
	.section	.nv.constant0._Z1kPf,"a",@progbits
	.sectionflags	@""
	.align	4
.nv.constant0._Z1kPf:
	.zero		904


//--------------------- SYMBOLS --------------------------

	.type		.nv.reservedSmem.offset0,@object
	.size		.nv.reservedSmem.offset0,0x4
